//
// Generated by NVIDIA NVVM Compiler
//
// Compiler Build ID: CL-36424714
// Cuda compilation tools, release 13.0, V13.0.88
// Based on NVVM 20.0.0
//

.version 9.0
.target sm_100
.address_size 64

	// .globl	_Z6kernelPjS_j

.visible .entry _Z6kernelPjS_j(
	.param .u64 .ptr .align 1 _Z6kernelPjS_j_param_0,
	.param .u64 .ptr .align 1 _Z6kernelPjS_j_param_1,
	.param .u32 _Z6kernelPjS_j_param_2
)
{
	.local .align 16 .b8 	__local_depot0[1280];
	.reg .b64 	%SP;
	.reg .b64 	%SPL;
	.reg .pred 	%p<4>;
	.reg .b32 	%r<108>;
	.reg .b64 	%rd<21>;

	mov.u64 	%SPL, __local_depot0;
	ld.param.u64 	%rd10, [_Z6kernelPjS_j_param_0];
	ld.param.u64 	%rd11, [_Z6kernelPjS_j_param_1];
	ld.param.u32 	%r9, [_Z6kernelPjS_j_param_2];
	add.u64 	%rd1, %SPL, 0;
	// begin inline asm
	mov.u32 %r10, %smid;
	// end inline asm
	shl.b32 	%r11, %r9, 5;
	setp.eq.s32 	%p1, %r11, 0;
	@%p1 bra 	$L__BB0_3;
	neg.s32 	%r105, %r11;
	cvta.to.global.u64 	%rd13, %rd11;
	add.s64 	%rd20, %rd13, 32;
	add.s64 	%rd19, %rd1, 32;
$L__BB0_2:
	.pragma "nounroll";
	ld.global.u32 	%r13, [%rd20+-32];
	ld.global.u32 	%r14, [%rd20+-28];
	ld.global.u32 	%r15, [%rd20+-24];
	ld.global.u32 	%r16, [%rd20+-20];
	st.local.v4.u32 	[%rd19+-32], {%r13, %r14, %r15, %r16};
	ld.global.u32 	%r17, [%rd20+-16];
	ld.global.u32 	%r18, [%rd20+-12];
	ld.global.u32 	%r19, [%rd20+-8];
	ld.global.u32 	%r20, [%rd20+-4];
	st.local.v4.u32 	[%rd19+-16], {%r17, %r18, %r19, %r20};
	ld.global.u32 	%r21, [%rd20];
	ld.global.u32 	%r22, [%rd20+4];
	ld.global.u32 	%r23, [%rd20+8];
	ld.global.u32 	%r24, [%rd20+12];
	st.local.v4.u32 	[%rd19], {%r21, %r22, %r23, %r24};
	ld.global.u32 	%r25, [%rd20+16];
	ld.global.u32 	%r26, [%rd20+20];
	ld.global.u32 	%r27, [%rd20+24];
	ld.global.u32 	%r28, [%rd20+28];
	st.local.v4.u32 	[%rd19+16], {%r25, %r26, %r27, %r28};
	add.s32 	%r105, %r105, 16;
	add.s64 	%rd20, %rd20, 64;
	add.s64 	%rd19, %rd19, 64;
	setp.ne.s32 	%p2, %r105, 0;
	@%p2 bra 	$L__BB0_2;
$L__BB0_3:
	cvta.to.global.u64 	%rd14, %rd10;
	mov.u32 	%r31, %tid.x;
	bar.sync 	0;
	shr.u32 	%r32, %r31, 2;
	and.b32  	%r33, %r32, 248;
	mov.u32 	%r34, %ctaid.y;
	rem.u32 	%r35, %r34, %r9;
	shl.b32 	%r36, %r35, 5;
	and.b32  	%r37, %r31, 31;
	or.b32  	%r38, %r36, %r37;
	mul.wide.u32 	%rd15, %r38, 4;
	add.s64 	%rd16, %rd1, %rd15;
	ld.local.u32 	%r39, [%rd16];
	shl.b32 	%r40, %r39, 8;
	or.b32  	%r41, %r40, %r33;
	shl.b32 	%r42, %r10, 8;
	mul.wide.u32 	%rd17, %r42, 4;
	add.s64 	%rd8, %rd14, %rd17;
	mul.wide.u32 	%rd18, %r41, 4;
	add.s64 	%rd9, %rd14, %rd18;
	mov.b32 	%r107, 0;
$L__BB0_4:
	ld.global.u32 	%r43, [%rd9];
	shl.b32 	%r44, %r43, 1;
	add.s32 	%r45, %r106, %r44;
	st.global.u32 	[%rd8], %r45;
	ld.global.u32 	%r46, [%rd9];
	add.s32 	%r47, %r43, %r46;
	shl.b32 	%r48, %r47, 1;
	add.s32 	%r49, %r48, %r106;
	st.global.u32 	[%rd8], %r49;
	ld.global.u32 	%r50, [%rd9];
	add.s32 	%r51, %r47, %r50;
	shl.b32 	%r52, %r51, 1;
	add.s32 	%r53, %r52, %r106;
	st.global.u32 	[%rd8], %r53;
	ld.global.u32 	%r54, [%rd9];
	add.s32 	%r55, %r51, %r54;
	shl.b32 	%r56, %r55, 1;
	add.s32 	%r57, %r56, %r106;
	st.global.u32 	[%rd8], %r57;
	ld.global.u32 	%r58, [%rd9];
	add.s32 	%r59, %r55, %r58;
	shl.b32 	%r60, %r59, 1;
	add.s32 	%r61, %r60, %r106;
	st.global.u32 	[%rd8], %r61;
	ld.global.u32 	%r62, [%rd9];
	add.s32 	%r63, %r59, %r62;
	shl.b32 	%r64, %r63, 1;
	add.s32 	%r65, %r64, %r106;
	st.global.u32 	[%rd8], %r65;
	ld.global.u32 	%r66, [%rd9];
	add.s32 	%r67, %r63, %r66;
	shl.b32 	%r68, %r67, 1;
	add.s32 	%r69, %r68, %r106;
	st.global.u32 	[%rd8], %r69;
	ld.global.u32 	%r70, [%rd9];
	add.s32 	%r71, %r67, %r70;
	shl.b32 	%r72, %r71, 1;
	add.s32 	%r73, %r72, %r106;
	st.global.u32 	[%rd8], %r73;
	ld.global.u32 	%r74, [%rd9];
	add.s32 	%r75, %r71, %r74;
	shl.b32 	%r76, %r75, 1;
	add.s32 	%r77, %r76, %r106;
	st.global.u32 	[%rd8], %r77;
	ld.global.u32 	%r78, [%rd9];
	add.s32 	%r79, %r75, %r78;
	shl.b32 	%r80, %r79, 1;
	add.s32 	%r81, %r80, %r106;
	st.global.u32 	[%rd8], %r81;
	ld.global.u32 	%r82, [%rd9];
	add.s32 	%r83, %r79, %r82;
	shl.b32 	%r84, %r83, 1;
	add.s32 	%r85, %r84, %r106;
	st.global.u32 	[%rd8], %r85;
	ld.global.u32 	%r86, [%rd9];
	add.s32 	%r87, %r83, %r86;
	shl.b32 	%r88, %r87, 1;
	add.s32 	%r89, %r88, %r106;
	st.global.u32 	[%rd8], %r89;
	ld.global.u32 	%r90, [%rd9];
	add.s32 	%r91, %r87, %r90;
	shl.b32 	%r92, %r91, 1;
	add.s32 	%r93, %r92, %r106;
	st.global.u32 	[%rd8], %r93;
	ld.global.u32 	%r94, [%rd9];
	add.s32 	%r95, %r91, %r94;
	shl.b32 	%r96, %r95, 1;
	add.s32 	%r97, %r96, %r106;
	st.global.u32 	[%rd8], %r97;
	ld.global.u32 	%r98, [%rd9];
	add.s32 	%r99, %r95, %r98;
	shl.b32 	%r100, %r99, 1;
	add.s32 	%r101, %r100, %r106;
	st.global.u32 	[%rd8], %r101;
	ld.global.u32 	%r102, [%rd9];
	add.s32 	%r103, %r99, %r102;
	shl.b32 	%r104, %r103, 1;
	add.s32 	%r106, %r104, %r106;
	st.global.u32 	[%rd8], %r106;
	add.s32 	%r107, %r107, 16;
	setp.ne.s32 	%p3, %r107, 10000;
	@%p3 bra 	$L__BB0_4;
	ret;

}


// ===== COMPILED SASS (sm_100) =====

	.target	sm_100

	.elftype	@"ET_EXEC"


//--------------------- .note.nv.tkinfo           --------------------------
	.section	.note.nv.tkinfo,"",@"SHT_NOTE"
	.sectionflags	@"SHF_NOTE_NV_TKINFO"
	.tkinfo
        /*0018*/ 	.word	0x00000002
        /*0030*/ 	.string	""
        /*0030*/ 	.string	"ptxas"
        /*0030*/ 	.string	"Cuda compilation tools, release 13.0, V13.0.88"
        /*0030*/ 	.string	"Build cuda_13.0.r13.0/compiler.36424714_0"
        /*0030*/ 	.string	"-arch sm_100 -m 64 "



//--------------------- .note.nv.cuinfo           --------------------------
	.section	.note.nv.cuinfo,"",@"SHT_NOTE"
	.sectionflags	@"SHF_NOTE_NV_CUINFO"
        /*0018*/ 	.short	0x0002
        /*001a*/ 	.short	0x0064
        /*001c*/ 	.short	0x0082
	.zero		2


//--------------------- .nv.info                  --------------------------
	.section	.nv.info,"",@"SHT_CUDA_INFO"
	.align	4


	//----- nvinfo : EIATTR_REGCOUNT
	.align		4
        /*0000*/ 	.byte	0x04, 0x2f
        /*0002*/ 	.short	(.L_1 - .L_0)
	.align		4
.L_0:
        /*0004*/ 	.word	index@(_Z6kernelPjS_j)
        /*0008*/ 	.word	0x0000001a


	//----- nvinfo : EIATTR_FRAME_SIZE
	.align		4
.L_1:
        /*000c*/ 	.byte	0x04, 0x11
        /*000e*/ 	.short	(.L_3 - .L_2)
	.align		4
.L_2:
        /*0010*/ 	.word	index@(_Z6kernelPjS_j)
        /*0014*/ 	.word	0x00000500


	//----- nvinfo : EIATTR_MIN_STACK_SIZE
	.align		4
.L_3:
        /*0018*/ 	.byte	0x04, 0x12
        /*001a*/ 	.short	(.L_5 - .L_4)
	.align		4
.L_4:
        /*001c*/ 	.word	index@(_Z6kernelPjS_j)
        /*0020*/ 	.word	0x00000500
.L_5:


//--------------------- .nv.compat                --------------------------
	.section	.nv.compat,"",@"SHT_CUDA_COMPAT_INFO"
	.align	4
        /*0000*/ 	.byte	0x02, 0x09, 0x00, 0x00, 0x02, 0x02, 0x01, 0x00, 0x02, 0x05, 0x05, 0x00, 0x03, 0x07, 0x01, 0x01
        /*0010*/ 	.byte	0x02, 0x03, 0x00, 0x00, 0x02, 0x06, 0x01, 0x00, 0x04, 0x0b, 0x08, 0x00, 0x09, 0x00, 0x00, 0x00
        /*0020*/ 	.byte	0x00, 0x00, 0x00, 0x00


//--------------------- .nv.info._Z6kernelPjS_j   --------------------------
	.section	.nv.info._Z6kernelPjS_j,"",@"SHT_CUDA_INFO"
	.sectionflags	@""
	.align	4


	//----- nvinfo : EIATTR_CUDA_API_VERSION
	.align		4
        /*0000*/ 	.byte	0x04, 0x37
        /*0002*/ 	.short	(.L_7 - .L_6)
.L_6:
        /*0004*/ 	.word	0x00000082


	//----- nvinfo : EIATTR_KPARAM_INFO
	.align		4
.L_7:
        /*0008*/ 	.byte	0x04, 0x17
        /*000a*/ 	.short	(.L_9 - .L_8)
.L_8:
        /*000c*/ 	.word	0x00000000
        /*0010*/ 	.short	0x0002
        /*0012*/ 	.short	0x0010
        /*0014*/ 	.byte	0x00, 0xf0, 0x11, 0x00


	//----- nvinfo : EIATTR_KPARAM_INFO
	.align		4
.L_9:
        /*0018*/ 	.byte	0x04, 0x17
        /*001a*/ 	.short	(.L_11 - .L_10)
.L_10:
        /*001c*/ 	.word	0x00000000
        /*0020*/ 	.short	0x0001
        /*0022*/ 	.short	0x0008
        /*0024*/ 	.byte	0x00, 0xf5, 0x21, 0x00


	//----- nvinfo : EIATTR_KPARAM_INFO
	.align		4
.L_11:
        /*0028*/ 	.byte	0x04, 0x17
        /*002a*/ 	.short	(.L_13 - .L_12)
.L_12:
        /*002c*/ 	.word	0x00000000
        /*0030*/ 	.short	0x0000
        /*0032*/ 	.short	0x0000
        /*0034*/ 	.byte	0x00, 0xf5, 0x21, 0x00


	//----- nvinfo : EIATTR_SPARSE_MMA_MASK
	.align		4
.L_13:
        /*0038*/ 	.byte	0x03, 0x50
        /*003a*/ 	.short	0x0000


	//----- nvinfo : EIATTR_MAXREG_COUNT
	.align		4
        /*003c*/ 	.byte	0x03, 0x1b
        /*003e*/ 	.short	0x00ff


	//----- nvinfo : EIATTR_NUM_BARRIERS
	.align		4
        /*0040*/ 	.byte	0x02, 0x4c
        /*0042*/ 	.byte	0x01
	.zero		1


	//----- nvinfo : EIATTR_MERCURY_ISA_VERSION
	.align		4
        /*0044*/ 	.byte	0x03, 0x5f
        /*0046*/ 	.short	0x0101


	//----- nvinfo : EIATTR_VRC_CTA_INIT_COUNT
	.align		4
        /*0048*/ 	.byte	0x02, 0x4a
	.zero		1
	.zero		1


	//----- nvinfo : EIATTR_EXIT_INSTR_OFFSETS
	.align		4
        /*004c*/ 	.byte	0x04, 0x1c
        /*004e*/ 	.short	(.L_15 - .L_14)


	//   ....[0]....
.L_14:
        /*0050*/ 	.word	0x000008d0


	//----- nvinfo : EIATTR_CBANK_PARAM_SIZE
	.align		4
.L_15:
        /*0054*/ 	.byte	0x03, 0x19
        /*0056*/ 	.short	0x0014


	//----- nvinfo : EIATTR_PARAM_CBANK
	.align		4
        /*0058*/ 	.byte	0x04, 0x0a
        /*005a*/ 	.short	(.L_17 - .L_16)
	.align		4
.L_16:
        /*005c*/ 	.word	index@(.nv.constant0._Z6kernelPjS_j)
        /*0060*/ 	.short	0x0380
        /*0062*/ 	.short	0x0014


	//----- nvinfo : EIATTR_SW_WAR
	.align		4
.L_17:
        /*0064*/ 	.byte	0x04, 0x36
        /*0066*/ 	.short	(.L_19 - .L_18)
.L_18:
        /*0068*/ 	.word	0x00000008
.L_19:


//--------------------- .nv.callgraph             --------------------------
	.section	.nv.callgraph,"",@"SHT_CUDA_CALLGRAPH"
	.align	4
	.sectionentsize	8
	.align		4
        /*0000*/ 	.word	0x00000000
	.align		4
        /*0004*/ 	.word	0xffffffff
	.align		4
        /*0008*/ 	.word	0x00000000
	.align		4
        /*000c*/ 	.word	0xfffffffe
	.align		4
        /*0010*/ 	.word	0x00000000
	.align		4
        /*0014*/ 	.word	0xfffffffd
	.align		4
        /*0018*/ 	.word	0x00000000
	.align		4
        /*001c*/ 	.word	0xfffffffc


//--------------------- .text._Z6kernelPjS_j      --------------------------
	.section	.text._Z6kernelPjS_j,"ax",@progbits
	.align	128
        .global         _Z6kernelPjS_j
        .type           _Z6kernelPjS_j,@function
        .size           _Z6kernelPjS_j,(.L_x_4 - _Z6kernelPjS_j)
        .other          _Z6kernelPjS_j,@"STO_CUDA_ENTRY STV_DEFAULT"
_Z6kernelPjS_j:
.text._Z6kernelPjS_j:
[----:B------:R-:W0:Y:S01]  /*0000*/  LDC R1, c[0x0][0x37c] ;  /* 0x0000df00ff017b82 */ /* 0x000e220000000800 */
[----:B------:R-:W1:Y:S01]  /*0010*/  LDCU UR4, c[0x0][0x390] ;  /* 0x00007200ff0477ac */ /* 0x000e620008000800 */
[----:B------:R-:W2:Y:S01]  /*0020*/  S2R R4, SR_CTAID.Y ;  /* 0x0000000000047919 */ /* 0x000ea20000002600 */
[----:B0-----:R-:W-:Y:S01]  /*0030*/  VIADD R1, R1, 0xfffffb00 ;  /* 0xfffffb0001017836 */ /* 0x001fe20000000000 */
[----:B------:R-:W0:Y:S01]  /*0040*/  LDCU.64 UR8, c[0x0][0x358] ;  /* 0x00006b00ff0877ac */ /* 0x000e220008000a00 */
[----:B-1----:R-:W1:Y:S01]  /*0050*/  I2F.U32.RP R0, UR4 ;  /* 0x0000000400007d06 */ /* 0x002e620008209000 */
[----:B------:R-:W-:-:S07]  /*0060*/  ISETP.NE.U32.AND P1, PT, RZ, UR4, PT ;  /* 0x00000004ff007c0c */ /* 0x000fce000bf25070 */
[----:B-1----:R-:W1:Y:S02]  /*0070*/  MUFU.RCP R0, R0 ;  /* 0x0000000000007308 */ /* 0x002e640000001000 */
[----:B-1----:R-:W-:Y:S02]  /*0080*/  IADD3 R2, PT, PT, R0, 0xffffffe, RZ ;  /* 0x0ffffffe00027810 */ /* 0x002fe40007ffe0ff */
[----:B------:R-:W1:Y:S04]  /*0090*/  S2R R0, SR_TID.X ;  /* 0x0000000000007919 */ /* 0x000e680000002100 */
[----:B------:R3:W4:Y:S02]  /*00a0*/  F2I.FTZ.U32.TRUNC.NTZ R3, R2 ;  /* 0x0000000200037305 */ /* 0x000724000021f000 */
[----:B---3--:R-:W-:-:S02]  /*00b0*/  HFMA2 R2, -RZ, RZ, 0, 0 ;  /* 0x00000000ff027431 */ /* 0x008fc400000001ff */
[----:B----4-:R-:W-:-:S04]  /*00c0*/  IMAD.MOV R5, RZ, RZ, -R3 ;  /* 0x000000ffff057224 */ /* 0x010fc800078e0a03 */
[----:B------:R-:W-:-:S04]  /*00d0*/  IMAD R5, R5, UR4, RZ ;  /* 0x0000000405057c24 */ /* 0x000fc8000f8e02ff */
[----:B------:R-:W-:-:S06]  /*00e0*/  IMAD.HI.U32 R3, R3, R5, R2 ;  /* 0x0000000503037227 */ /* 0x000fcc00078e0002 */
[----:B--2---:R-:W-:Y:S01]  /*00f0*/  IMAD.HI.U32 R3, R3, R4, RZ ;  /* 0x0000000403037227 */ /* 0x004fe200078e00ff */
[----:B-1----:R-:W-:-:S03]  /*0100*/  LOP3.LUT R2, R0, 0x1f, RZ, 0xc0, !PT ;  /* 0x0000001f00027812 */ /* 0x002fc600078ec0ff */
[----:B------:R-:W-:-:S04]  /*0110*/  IMAD.MOV R3, RZ, RZ, -R3 ;  /* 0x000000ffff037224 */ /* 0x000fc800078e0a03 */
[----:B------:R-:W-:-:S05]  /*0120*/  IMAD R3, R3, UR4, R4 ;  /* 0x0000000403037c24 */ /* 0x000fca000f8e0204 */
[----:B------:R-:W-:-:S13]  /*0130*/  ISETP.GE.U32.AND P0, PT, R3, UR4, PT ;  /* 0x0000000403007c0c */ /* 0x000fda000bf06070 */
[----:B------:R-:W-:-:S04]  /*0140*/  @P0 IADD3 R3, PT, PT, R3, -UR4, RZ ;  /* 0x8000000403030c10 */ /* 0x000fc8000fffe0ff */
[----:B------:R-:W-:-:S13]  /*0150*/  ISETP.GE.U32.AND P0, PT, R3, UR4, PT ;  /* 0x0000000403007c0c */ /* 0x000fda000bf06070 */
[----:B------:R-:W-:Y:S01]  /*0160*/  @P0 VIADD R3, R3, -UR4 ;  /* 0x8000000403030c36 */ /* 0x000fe20008000000 */
[----:B------:R-:W-:Y:S01]  /*0170*/  @!P1 LOP3.LUT R3, RZ, UR4, RZ, 0x33, !PT ;  /* 0x00000004ff039c12 */ /* 0x000fe2000f8e33ff */
[----:B------:R-:W-:-:S03]  /*0180*/  USHF.L.U32 UR4, UR4, 0x5, URZ ;  /* 0x0000000504047899 */ /* 0x000fc600080006ff */
[----:B------:R-:W-:Y:S01]  /*0190*/  LEA R2, R3, R2, 0x5 ;  /* 0x0000000203027211 */ /* 0x000fe200078e28ff */
[----:B------:R-:W-:-:S04]  /*01a0*/  UISETP.NE.AND UP0, UPT, UR4, URZ, UPT ;  /* 0x000000ff0400728c */ /* 0x000fc8000bf05270 */
[----:B------:R-:W-:-:S05]  /*01b0*/  IMAD R20, R2, 0x4, R1 ;  /* 0x0000000402147824 */ /* 0x000fca00078e0201 */
[----:B0-----:R-:W-:Y:S05]  /*01c0*/  BRA.U !UP0, `(.L_x_0) ;  /* 0x00000001088c7547 */ /* 0x001fea000b800000 */
[----:B------:R-:W0:Y:S01]  /*01d0*/  LDCU.64 UR6, c[0x0][0x388] ;  /* 0x00007100ff0677ac */ /* 0x000e220008000a00 */
[----:B------:R-:W-:Y:S01]  /*01e0*/  IADD3 R21, PT, PT, R1, 0x20, RZ ;  /* 0x0000002001157810 */ /* 0x000fe20007ffe0ff */
[----:B------:R-:W-:Y:S02]  /*01f0*/  UIADD3 UR4, UPT, UPT, -UR4, URZ, URZ ;  /* 0x000000ff04047290 */ /* 0x000fe4000fffe1ff */
[----:B0-----:R-:W-:-:S04]  /*0200*/  UIADD3 UR5, UP0, UPT, UR6, 0x20, URZ ;  /* 0x0000002006057890 */ /* 0x001fc8000ff1e0ff */
[----:B------:R-:W-:Y:S02]  /*0210*/  UIADD3.X UR6, UPT, UPT, URZ, UR7, URZ, UP0, !UPT ;  /* 0x00000007ff067290 */ /* 0x000fe400087fe4ff */
[----:B------:R-:W-:-:S04]  /*0220*/  IMAD.U32 R22, RZ, RZ, UR5 ;  /* 0x00000005ff167e24 */ /* 0x000fc8000f8e00ff */
[----:B------:R-:W-:-:S07]  /*0230*/  MOV R23, UR6 ;  /* 0x0000000600177c02 */ /* 0x000fce0008000f00 */
.L_x_1:
[----:B------:R-:W-:Y:S01]  /*0240*/  IMAD.MOV.U32 R2, RZ, RZ, R22 ;  /* 0x000000ffff027224 */ /* 0x000fe200078e0016 */
[----:B------:R-:W-:-:S05]  /*0250*/  MOV R3, R23 ;  /* 0x0000001700037202 */ /* 0x000fca0000000f00 */
[----:B------:R-:W2:Y:S04]  /*0260*/  LDG.E R4, desc[UR8][R2.64+-0x20] ;  /* 0xffffe00802047981 */ /* 0x000ea8000c1e1900 */
[----:B------:R-:W2:Y:S04]  /*0270*/  LDG.E R5, desc[UR8][R2.64+-0x1c] ;  /* 0xffffe40802057981 */ /* 0x000ea8000c1e1900 */
[----:B------:R-:W2:Y:S04]  /*0280*/  LDG.E R6, desc[UR8][R2.64+-0x18] ;  /* 0xffffe80802067981 */ /* 0x000ea8000c1e1900 */
[----:B------:R-:W2:Y:S04]  /*0290*/  LDG.E R7, desc[UR8][R2.64+-0x14] ;  /* 0xffffec0802077981 */ /* 0x000ea8000c1e1900 */
[----:B------:R-:W3:Y:S04]  /*02a0*/  LDG.E R8, desc[UR8][R2.64+-0x10] ;  /* 0xfffff00802087981 */ /* 0x000ee8000c1e1900 */
[----:B------:R-:W3:Y:S04]  /*02b0*/  LDG.E R9, desc[UR8][R2.64+-0xc] ;  /* 0xfffff40802097981 */ /* 0x000ee8000c1e1900 */
[----:B------:R-:W3:Y:S04]  /*02c0*/  LDG.E R10, desc[UR8][R2.64+-0x8] ;  /* 0xfffff808020a7981 */ /* 0x000ee8000c1e1900 */
[----:B------:R-:W3:Y:S04]  /*02d0*/  LDG.E R11, desc[UR8][R2.64+-0x4] ;  /* 0xfffffc08020b7981 */ /* 0x000ee8000c1e1900 */
[----:B------:R-:W4:Y:S04]  /*02e0*/  LDG.E R12, desc[UR8][R2.64] ;  /* 0x00000008020c7981 */ /* 0x000f28000c1e1900 */
[----:B------:R-:W4:Y:S04]  /*02f0*/  LDG.E R13, desc[UR8][R2.64+0x4] ;  /* 0x00000408020d7981 */ /* 0x000f28000c1e1900 */
[----:B------:R-:W4:Y:S04]  /*0300*/  LDG.E R14, desc[UR8][R2.64+0x8] ;  /* 0x00000808020e7981 */ /* 0x000f28000c1e1900 */
[----:B------:R-:W4:Y:S04]  /*0310*/  LDG.E R15, desc[UR8][R2.64+0xc] ;  /* 0x00000c08020f7981 */ /* 0x000f28000c1e1900 */
[----:B------:R-:W5:Y:S04]  /*0320*/  LDG.E R16, desc[UR8][R2.64+0x10] ;  /* 0x0000100802107981 */ /* 0x000f68000c1e1900 */
[----:B------:R-:W5:Y:S04]  /*0330*/  LDG.E R17, desc[UR8][R2.64+0x14] ;  /* 0x0000140802117981 */ /* 0x000f68000c1e1900 */
[----:B------:R-:W5:Y:S04]  /*0340*/  LDG.E R18, desc[UR8][R2.64+0x18] ;  /* 0x0000180802127981 */ /* 0x000f68000c1e1900 */
[----:B------:R-:W5:Y:S01]  /*0350*/  LDG.E R19, desc[UR8][R2.64+0x1c] ;  /* 0x00001c0802137981 */ /* 0x000f62000c1e1900 */
[----:B------:R-:W-:Y:S01]  /*0360*/  UIADD3 UR4, UPT, UPT, UR4, 0x10, URZ ;  /* 0x0000001004047890 */ /* 0x000fe2000fffe0ff */
[----:B------:R-:W-:-:S03]  /*0370*/  IADD3 R22, P0, PT, R2, 0x40, RZ ;  /* 0x0000004002167810 */ /* 0x000fc60007f1e0ff */
[----:B------:R-:W-:Y:S02]  /*0380*/  UISETP.NE.AND UP0, UPT, UR4, URZ, UPT ;  /* 0x000000ff0400728c */ /* 0x000fe4000bf05270 */
[----:B------:R-:W-:Y:S01]  /*0390*/  IMAD.X R23, RZ, RZ, R3, P0 ;  /* 0x000000ffff177224 */ /* 0x000fe200000e0603 */
[----:B--2---:R-:W-:Y:S04]  /*03a0*/  STL.128 [R21+-0x20], R4 ;  /* 0xffffe00415007387 */ /* 0x004fe80000100c00 */
[----:B---3--:R-:W-:Y:S04]  /*03b0*/  STL.128 [R21+-0x10], R8 ;  /* 0xfffff00815007387 */ /* 0x008fe80000100c00 */
[----:B----4-:R-:W-:Y:S04]  /*03c0*/  STL.128 [R21], R12 ;  /* 0x0000000c15007387 */ /* 0x010fe80000100c00 */
[----:B-----5:R0:W-:Y:S02]  /*03d0*/  STL.128 [R21+0x10], R16 ;  /* 0x0000101015007387 */ /* 0x0201e40000100c00 */
[----:B0-----:R-:W-:Y:S01]  /*03e0*/  IADD3 R21, PT, PT, R21, 0x40, RZ ;  /* 0x0000004015157810 */ /* 0x001fe20007ffe0ff */
[----:B------:R-:W-:Y:S06]  /*03f0*/  BRA.U UP0, `(.L_x_1) ;  /* 0xfffffffd00907547 */ /* 0x000fec000b83ffff */
.L_x_0:
[----:B------:R-:W2:Y:S01]  /*0400*/  LDL R3, [R20] ;  /* 0x0000000014037983 */ /* 0x000ea20000100800 */
[----:B------:R-:W0:Y:S01]  /*0410*/  LDC.64 R4, c[0x0][0x380] ;  /* 0x0000e000ff047b82 */ /* 0x000e220000000a00 */
[----:B------:R-:W-:Y:S01]  /*0420*/  SHF.R.U32.HI R0, RZ, 0x2, R0 ;  /* 0x00000002ff007819 */ /* 0x000fe20000011600 */
[----:B------:R-:W-:Y:S01]  /*0430*/  UMOV UR4, URZ ;  /* 0x000000ff00047c82 */ /* 0x000fe20008000000 */
[----:B------:R-:W1:Y:S02]  /*0440*/  S2R R9, SR_VIRTUALSMID ;  /* 0x0000000000097919 */ /* 0x000e640000004300 */
[----:B------:R-:W-:Y:S01]  /*0450*/  LOP3.LUT R0, R0, 0xf8, RZ, 0xc0, !PT ;  /* 0x000000f800007812 */ /* 0x000fe200078ec0ff */
[----:B-1----:R-:W-:Y:S02]  /*0460*/  IMAD.SHL.U32 R9, R9, 0x100, RZ ;  /* 0x0000010009097824 */ /* 0x002fe400078e00ff */
[----:B------:R-:W-:Y:S01]  /*0470*/  BAR.SYNC.DEFER_BLOCKING 0x0 ;  /* 0x0000000000007b1d */ /* 0x000fe20000010000 */
[----:B--2---:R-:W-:Y:S01]  /*0480*/  LEA R7, R3, R0, 0x8 ;  /* 0x0000000003077211 */ /* 0x004fe200078e40ff */
[----:B0-----:R-:W-:-:S04]  /*0490*/  IMAD.WIDE.U32 R2, R9, 0x4, R4 ;  /* 0x0000000409027825 */ /* 0x001fc800078e0004 */
[----:B------:R-:W-:-:S07]  /*04a0*/  IMAD.WIDE.U32 R4, R7, 0x4, R4 ;  /* 0x0000000407047825 */ /* 0x000fce00078e0004 */
.L_x_2:
[----:B------:R-:W2:Y:S02]  /*04b0*/  LDG.E R0, desc[UR8][R4.64] ;  /* 0x0000000804007981 */ /* 0x000ea4000c1e1900 */
[----:B0-2---:R-:W-:-:S05]  /*04c0*/  IMAD R9, R0, 0x2, R7 ;  /* 0x0000000200097824 */ /* 0x005fca00078e0207 */
[----:B------:R0:W-:Y:S04]  /*04d0*/  STG.E desc[UR8][R2.64], R9 ;  /* 0x0000000902007986 */ /* 0x0001e8000c101908 */
[----:B------:R-:W2:Y:S02]  /*04e0*/  LDG.E R11, desc[UR8][R4.64] ;  /* 0x00000008040b7981 */ /* 0x000ea4000c1e1900 */
[----:B--2---:R-:W-:-:S05]  /*04f0*/  IADD3 R0, PT, PT, R0, R11, RZ ;  /* 0x0000000b00007210 */ /* 0x004fca0007ffe0ff */
[----:B------:R-:W-:-:S05]  /*0500*/  IMAD R11, R0, 0x2, R7 ;  /* 0x00000002000b7824 */ /* 0x000fca00078e0207 */
[----:B------:R1:W-:Y:S04]  /*0510*/  STG.E desc[UR8][R2.64], R11 ;  /* 0x0000000b02007986 */ /* 0x0003e8000c101908 */
[----:B------:R-:W2:Y:S02]  /*0520*/  LDG.E R13, desc[UR8][R4.64] ;  /* 0x00000008040d7981 */ /* 0x000ea4000c1e1900 */
[----:B--2---:R-:W-:-:S05]  /*0530*/  IADD3 R0, PT, PT, R0, R13, RZ ;  /* 0x0000000d00007210 */ /* 0x004fca0007ffe0ff */
[----:B------:R-:W-:-:S05]  /*0540*/  IMAD R13, R0, 0x2, R7 ;  /* 0x00000002000d7824 */ /* 0x000fca00078e0207 */
[----:B------:R2:W-:Y:S04]  /*0550*/  STG.E desc[UR8][R2.64], R13 ;  /* 0x0000000d02007986 */ /* 0x0005e8000c101908 */
[----:B------:R-:W3:Y:S02]  /*0560*/  LDG.E R15, desc[UR8][R4.64] ;  /* 0x00000008040f7981 */ /* 0x000ee4000c1e1900 */
[----:B---3--:R-:W-:-:S05]  /*0570*/  IADD3 R0, PT, PT, R0, R15, RZ ;  /* 0x0000000f00007210 */ /* 0x008fca0007ffe0ff */
[----:B0-----:R-:W-:-:S05]  /*0580*/  IMAD R9, R0, 0x2, R7 ;  /* 0x0000000200097824 */ /* 0x001fca00078e0207 */
[----:B------:R0:W-:Y:S04]  /*0590*/  STG.E desc[UR8][R2.64], R9 ;  /* 0x0000000902007986 */ /* 0x0001e8000c101908 */
[----:B------:R-:W3:Y:S02]  /*05a0*/  LDG.E R15, desc[UR8][R4.64] ;  /* 0x00000008040f7981 */ /* 0x000ee4000c1e1900 */
[----:B---3--:R-:W-:-:S05]  /*05b0*/  IADD3 R0, PT, PT, R0, R15, RZ ;  /* 0x0000000f00007210 */ /* 0x008fca0007ffe0ff */
[----:B-1----:R-:W-:-:S05]  /*05c0*/  IMAD R11, R0, 0x2, R7 ;  /* 0x00000002000b7824 */ /* 0x002fca00078e0207 */
[----:B------:R1:W-:Y:S04]  /*05d0*/  STG.E desc[UR8][R2.64], R11 ;  /* 0x0000000b02007986 */ /* 0x0003e8000c101908 */
[----:B------:R-:W3:Y:S02]  /*05e0*/  LDG.E R15, desc[UR8][R4.64] ;  /* 0x00000008040f7981 */ /* 0x000ee4000c1e1900 */
[----:B---3--:R-:W-:-:S05]  /*05f0*/  IADD3 R0, PT, PT, R0, R15, RZ ;  /* 0x0000000f00007210 */ /* 0x008fca0007ffe0ff */
[----:B--2---:R-:W-:-:S05]  /*0600*/  IMAD R13, R0, 0x2, R7 ;  /* 0x00000002000d7824 */ /* 0x004fca00078e0207 */
        /* <DEDUP_REMOVED lines=37> */
[----:B------:R-:W2:Y:S01]  /*0860*/  LDG.E R15, desc[UR8][R4.64] ;  /* 0x00000008040f7981 */ /* 0x000ea2000c1e1900 */
[----:B------:R-:W-:-:S04]  /*0870*/  UIADD3 UR4, UPT, UPT, UR4, 0x10, URZ ;  /* 0x0000001004047890 */ /* 0x000fc8000fffe0ff */
[----:B------:R-:W-:Y:S01]  /*0880*/  UISETP.NE.AND UP0, UPT, UR4, 0x2710, UPT ;  /* 0x000027100400788c */ /* 0x000fe2000bf05270 */
[----:B--2---:R-:W-:-:S05]  /*0890*/  IADD3 R0, PT, PT, R0, R15, RZ ;  /* 0x0000000f00007210 */ /* 0x004fca0007ffe0ff */
[----:B------:R-:W-:-:S05]  /*08a0*/  IMAD R7, R0, 0x2, R7 ;  /* 0x0000000200077824 */ /* 0x000fca00078e0207 */
[----:B------:R0:W-:Y:S01]  /*08b0*/  STG.E desc[UR8][R2.64], R7 ;  /* 0x0000000702007986 */ /* 0x0001e2000c101908 */
[----:B------:R-:W-:Y:S05]  /*08c0*/  BRA.U UP0, `(.L_x_2) ;  /* 0xfffffff900f87547 */ /* 0x000fea000b83ffff */
[----:B------:R-:W-:Y:S05]  /*08d0*/  EXIT ;  /* 0x000000000000794d */ /* 0x000fea0003800000 */
.L_x_3:
[----:B------:R-:W-:-:S00]  /*08e0*/  BRA `(.L_x_3) ;  /* 0xfffffffc00fc7947 */ /* 0x000fc0000383ffff */
[----:B------:R-:W-:-:S00]  /*08f0*/  NOP ;  /* 0x0000000000007918 */ /* 0x000fc00000000000 */
        /* <DEDUP_REMOVED lines=8> */
.L_x_4:


//--------------------- .nv.shared.reserved.0     --------------------------
	.section	.nv.shared.reserved.0,"aw",@nobits
	.weak		__nv_reservedSMEM_offset_0_alias
	.size		__nv_reservedSMEM_offset_0_alias, 0, 64
	.other		__nv_reservedSMEM_offset_0_alias,@"STO_CUDA_RESERVED_SHARED STV_DEFAULT"
__nv_reservedSMEM_offset_0_alias:
	.zero		0
	.zero		64


//--------------------- .nv.constant0._Z6kernelPjS_j --------------------------
	.section	.nv.constant0._Z6kernelPjS_j,"a",@progbits
	.sectionflags	@""
	.align	4
.nv.constant0._Z6kernelPjS_j:
	.zero		916


//--------------------- SYMBOLS --------------------------

	.type		.nv.reservedSmem.offset0,@object
	.size		.nv.reservedSmem.offset0,0x4
